	.headerflags	@"EF_CUDA_TEXMODE_UNIFIED EF_CUDA_64BIT_ADDRESS EF_CUDA_ACCELERATORS EF_CUDA_SM90 EF_CUDA_VIRTUAL_SM(EF_CUDA_SM90)"
	.elftype	@"ET_EXEC"


//--------------------- .nv.info                  --------------------------
	.section	.nv.info,"",@"SHT_CUDA_INFO"
	.align	4


	//----- nvinfo : EIATTR_REGCOUNT
	.align		4
        /*0000*/ 	.byte	0x04, 0x2f
        /*0002*/ 	.short	(.L_1 - .L_0)
	.align		4
.L_0:
        /*0004*/ 	.word	index@(triton_poi_fused_add_div_mul_relu_sqrt_sub_var_mean_5)
        /*0008*/ 	.word	0x00000016


	//----- nvinfo : EIATTR_MIN_STACK_SIZE
	.align		4
.L_1:
        /*000c*/ 	.byte	0x04, 0x12
        /*000e*/ 	.short	(.L_3 - .L_2)
	.align		4
.L_2:
        /*0010*/ 	.word	index@(triton_poi_fused_add_div_mul_relu_sqrt_sub_var_mean_5)
        /*0014*/ 	.word	0x00000000


	//----- nvinfo : EIATTR_FRAME_SIZE
	.align		4
.L_3:
        /*0018*/ 	.byte	0x04, 0x11
        /*001a*/ 	.short	(.L_5 - .L_4)
	.align		4
.L_4:
        /*001c*/ 	.word	index@(triton_poi_fused_add_div_mul_relu_sqrt_sub_var_mean_5)
        /*0020*/ 	.word	0x00000000


	//----- nvinfo : EIATTR_MIN_STACK_SIZE
	.align		4
.L_5:
        /*0024*/ 	.byte	0x04, 0x12
        /*0026*/ 	.short	(.L_7 - .L_6)
	.align		4
.L_6:
        /*0028*/ 	.word	index@(triton_poi_fused_add_div_mul_relu_sqrt_sub_var_mean_5)
        /*002c*/ 	.word	0x00000000
.L_7:


//--------------------- .nv.info.triton_poi_fused_add_div_mul_relu_sqrt_sub_var_mean_5 --------------------------
	.section	.nv.info.triton_poi_fused_add_div_mul_relu_sqrt_sub_var_mean_5,"",@"SHT_CUDA_INFO"
	.sectionflags	@""
	.align	4


	//----- nvinfo : EIATTR_CUDA_API_VERSION
	.align		4
        /*0000*/ 	.byte	0x04, 0x37
        /*0002*/ 	.short	(.L_9 - .L_8)
.L_8:
        /*0004*/ 	.word	0x0000007c


	//----- nvinfo : EIATTR_KPARAM_INFO
	.align		4
.L_9:
        /*0008*/ 	.byte	0x04, 0x17
        /*000a*/ 	.short	(.L_11 - .L_10)
.L_10:
        /*000c*/ 	.word	0x00000000
        /*0010*/ 	.short	0x0007
        /*0012*/ 	.short	0x0038
        /*0014*/ 	.byte	0x00, 0xf0, 0x11, 0x00


	//----- nvinfo : EIATTR_KPARAM_INFO
	.align		4
.L_11:
        /*0018*/ 	.byte	0x04, 0x17
        /*001a*/ 	.short	(.L_13 - .L_12)
.L_12:
        /*001c*/ 	.word	0x00000000
        /*0020*/ 	.short	0x0006
        /*0022*/ 	.short	0x0030
        /*0024*/ 	.byte	0x00, 0xf4, 0x21, 0x00


	//----- nvinfo : EIATTR_KPARAM_INFO
	.align		4
.L_13:
        /*0028*/ 	.byte	0x04, 0x17
        /*002a*/ 	.short	(.L_15 - .L_14)
.L_14:
        /*002c*/ 	.word	0x00000000
        /*0030*/ 	.short	0x0005
        /*0032*/ 	.short	0x0028
        /*0034*/ 	.byte	0x00, 0xf4, 0x21, 0x00


	//----- nvinfo : EIATTR_KPARAM_INFO
	.align		4
.L_15:
        /*0038*/ 	.byte	0x04, 0x17
        /*003a*/ 	.short	(.L_17 - .L_16)
.L_16:
        /*003c*/ 	.word	0x00000000
        /*0040*/ 	.short	0x0004
        /*0042*/ 	.short	0x0020
        /*0044*/ 	.byte	0x00, 0xf4, 0x21, 0x00


	//----- nvinfo : EIATTR_KPARAM_INFO
	.align		4
.L_17:
        /*0048*/ 	.byte	0x04, 0x17
        /*004a*/ 	.short	(.L_19 - .L_18)
.L_18:
        /*004c*/ 	.word	0x00000000
        /*0050*/ 	.short	0x0003
        /*0052*/ 	.short	0x0018
        /*0054*/ 	.byte	0x00, 0xf4, 0x21, 0x00


	//----- nvinfo : EIATTR_KPARAM_INFO
	.align		4
.L_19:
        /*0058*/ 	.byte	0x04, 0x17
        /*005a*/ 	.short	(.L_21 - .L_20)
.L_20:
        /*005c*/ 	.word	0x00000000
        /*0060*/ 	.short	0x0002
        /*0062*/ 	.short	0x0010
        /*0064*/ 	.byte	0x00, 0xf4, 0x21, 0x00


	//----- nvinfo : EIATTR_KPARAM_INFO
	.align		4
.L_21:
        /*0068*/ 	.byte	0x04, 0x17
        /*006a*/ 	.short	(.L_23 - .L_22)
.L_22:
        /*006c*/ 	.word	0x00000000
        /*0070*/ 	.short	0x0001
        /*0072*/ 	.short	0x0008
        /*0074*/ 	.byte	0x00, 0xf4, 0x21, 0x00


	//----- nvinfo : EIATTR_KPARAM_INFO
	.align		4
.L_23:
        /*0078*/ 	.byte	0x04, 0x17
        /*007a*/ 	.short	(.L_25 - .L_24)
.L_24:
        /*007c*/ 	.word	0x00000000
        /*0080*/ 	.short	0x0000
        /*0082*/ 	.short	0x0000
        /*0084*/ 	.byte	0x00, 0xf4, 0x21, 0x00


	//----- nvinfo : EIATTR_SPARSE_MMA_MASK
	.align		4
.L_25:
        /*0088*/ 	.byte	0x03, 0x50
        /*008a*/ 	.short	0x0000


	//----- nvinfo : EIATTR_MAXREG_COUNT
	.align		4
        /*008c*/ 	.byte	0x03, 0x1b
        /*008e*/ 	.short	0x00ff


	//----- nvinfo : EIATTR_EXIT_INSTR_OFFSETS
	.align		4
        /*0090*/ 	.byte	0x04, 0x1c
        /*0092*/ 	.short	(.L_27 - .L_26)


	//   ....[0]....
.L_26:
        /*0094*/ 	.word	0x00000340


	//   ....[1]....
        /*0098*/ 	.word	0x00000360


	//----- nvinfo : EIATTR_REQNTID
	.align		4
.L_27:
        /*009c*/ 	.byte	0x04, 0x10
        /*009e*/ 	.short	(.L_29 - .L_28)
.L_28:
        /*00a0*/ 	.word	0x00000020
        /*00a4*/ 	.word	0x00000001
        /*00a8*/ 	.word	0x00000001


	//----- nvinfo : EIATTR_CBANK_PARAM_SIZE
	.align		4
.L_29:
        /*00ac*/ 	.byte	0x03, 0x19
        /*00ae*/ 	.short	0x003c


	//----- nvinfo : EIATTR_PARAM_CBANK
	.align		4
        /*00b0*/ 	.byte	0x04, 0x0a
        /*00b2*/ 	.short	(.L_31 - .L_30)
	.align		4
.L_30:
        /*00b4*/ 	.word	index@(.nv.constant0.triton_poi_fused_add_div_mul_relu_sqrt_sub_var_mean_5)
        /*00b8*/ 	.short	0x0210
        /*00ba*/ 	.short	0x003c


	//----- nvinfo : EIATTR_SW_WAR
	.align		4
.L_31:
        /*00bc*/ 	.byte	0x04, 0x36
        /*00be*/ 	.short	(.L_33 - .L_32)
.L_32:
        /*00c0*/ 	.word	0x00000008
.L_33:


//--------------------- .nv.callgraph             --------------------------
	.section	.nv.callgraph,"",@"SHT_CUDA_CALLGRAPH"
	.align	4
	.sectionentsize	8
	.align		4
        /*0000*/ 	.word	0x00000000
	.align		4
        /*0004*/ 	.word	0xffffffff
	.align		4
        /*0008*/ 	.word	0x00000000
	.align		4
        /*000c*/ 	.word	0xfffffffe
	.align		4
        /*0010*/ 	.word	0x00000000
	.align		4
        /*0014*/ 	.word	0xfffffffd
	.align		4
        /*0018*/ 	.word	0x00000000
	.align		4
        /*001c*/ 	.word	0xfffffffc


//--------------------- .text.triton_poi_fused_add_div_mul_relu_sqrt_sub_var_mean_5 --------------------------
	.section	.text.triton_poi_fused_add_div_mul_relu_sqrt_sub_var_mean_5,"ax",@progbits
	.align	128
        .global         triton_poi_fused_add_div_mul_relu_sqrt_sub_var_mean_5
        .type           triton_poi_fused_add_div_mul_relu_sqrt_sub_var_mean_5,@function
        .size           triton_poi_fused_add_div_mul_relu_sqrt_sub_var_mean_5,(.L_x_1 - triton_poi_fused_add_div_mul_relu_sqrt_sub_var_mean_5)
        .other          triton_poi_fused_add_div_mul_relu_sqrt_sub_var_mean_5,@"STO_CUDA_ENTRY STV_DEFAULT"
triton_poi_fused_add_div_mul_relu_sqrt_sub_var_mean_5:
.text.triton_poi_fused_add_div_mul_relu_sqrt_sub_var_mean_5:
[----:B------:R-:W0:Y:S01]  /*0000*/  LDC R1, c[0x0][0x28] ;  /* 0x00000a00ff017b82 */ /* 0x000e220000000800 */
[----:B------:R-:W1:Y:S07]  /*0010*/  S2R R18, SR_TID.X ;  /* 0x0000000000127919 */ /* 0x000e6e0000002100 */
[----:B------:R-:W2:Y:S01]  /*0020*/  LDC.64 R6, c[0x0][0x220] ;  /* 0x00008800ff067b82 */ /* 0x000ea20000000a00 */
[----:B------:R-:W-:Y:S01]  /*0030*/  HFMA2.MMA R16, -RZ, RZ, 0, 0 ;  /* 0x00000000ff107435 */ /* 0x000fe200000001ff */
[----:B------:R-:W-:Y:S01]  /*0040*/  ULDC.64 UR4, c[0x0][0x208] ;  /* 0x0000820000047ab9 */ /* 0x000fe20000000a00 */
[----:B------:R-:W3:Y:S05]  /*0050*/  S2R R15, SR_CTAID.X ;  /* 0x00000000000f7919 */ /* 0x000eea0000002500 */
[----:B------:R-:W4:Y:S08]  /*0060*/  LDC.64 R4, c[0x0][0x218] ;  /* 0x00008600ff047b82 */ /* 0x000f300000000a00 */
[----:B------:R-:W5:Y:S08]  /*0070*/  LDC.64 R8, c[0x0][0x228] ;  /* 0x00008a00ff087b82 */ /* 0x000f700000000a00 */
[----:B------:R-:W5:Y:S01]  /*0080*/  LDC.64 R10, c[0x0][0x230] ;  /* 0x00008c00ff0a7b82 */ /* 0x000f620000000a00 */
[----:B-1----:R-:W-:-:S04]  /*0090*/  LOP3.LUT R0, R18, 0xf, RZ, 0xc0, !PT ;  /* 0x0000000f12007812 */ /* 0x002fc800078ec0ff */
[----:B---3--:R-:W-:-:S04]  /*00a0*/  LEA R15, R15, R0, 0x4 ;  /* 0x000000000f0f7211 */ /* 0x008fc800078e20ff */
[----:B------:R-:W-:Y:S02]  /*00b0*/  SHF.R.S32.HI R0, RZ, 0x1f, R15 ;  /* 0x0000001fff007819 */ /* 0x000fe4000001140f */
[----:B------:R-:W-:Y:S02]  /*00c0*/  ISETP.GE.AND P0, PT, R15, 0x10, PT ;  /* 0x000000100f00780c */ /* 0x000fe40003f06270 */
[----:B------:R-:W-:-:S04]  /*00d0*/  LEA.HI R0, R0, R15, RZ, 0x2 ;  /* 0x0000000f00007211 */ /* 0x000fc800078f10ff */
[----:B------:R-:W-:-:S04]  /*00e0*/  LOP3.LUT R2, R0, 0xfffffffc, RZ, 0xc0, !PT ;  /* 0xfffffffc00027812 */ /* 0x000fc800078ec0ff */
[----:B------:R-:W-:Y:S02]  /*00f0*/  IADD3 R13, R15, -R2, RZ ;  /* 0x800000020f0d7210 */ /* 0x000fe40007ffe0ff */
[----:B------:R-:W1:Y:S03]  /*0100*/  LDC.64 R2, c[0x0][0x210] ;  /* 0x00008400ff027b82 */ /* 0x000e660000000a00 */
[----:B--2---:R-:W-:-:S05]  /*0110*/  IMAD.WIDE R6, R13, 0x4, R6 ;  /* 0x000000040d067825 */ /* 0x004fca00078e0206 */
[----:B------:R-:W2:Y:S01]  /*0120*/  @!P0 LDG.E.EL R16, desc[UR4][R6.64] ;  /* 0x0000000406108981 */ /* 0x000ea2000c2e1900 */
[----:B------:R-:W-:Y:S01]  /*0130*/  IMAD.MOV.U32 R14, RZ, RZ, RZ ;  /* 0x000000ffff0e7224 */ /* 0x000fe200078e00ff */
[----:B------:R-:W-:Y:S01]  /*0140*/  MOV R19, RZ ;  /* 0x000000ff00137202 */ /* 0x000fe20000000f00 */
[----:B----4-:R-:W-:Y:S02]  /*0150*/  IMAD.WIDE R4, R13, 0x4, R4 ;  /* 0x000000040d047825 */ /* 0x010fe400078e0204 */
[----:B------:R-:W3:Y:S03]  /*0160*/  LDC.64 R12, c[0x0][0x238] ;  /* 0x00008e00ff0c7b82 */ /* 0x000ee60000000a00 */
[----:B------:R4:W2:Y:S01]  /*0170*/  @!P0 LDG.E.EL R19, desc[UR4][R4.64] ;  /* 0x0000000404138981 */ /* 0x0008a2000c2e1900 */
[----:B-1----:R-:W-:Y:S01]  /*0180*/  IMAD.WIDE R2, R15, 0x4, R2 ;  /* 0x000000040f027825 */ /* 0x002fe200078e0202 */
[----:B------:R-:W-:-:S03]  /*0190*/  SHF.R.S32.HI R17, RZ, 0x2, R0 ;  /* 0x00000002ff117819 */ /* 0x000fc60000011400 */
[----:B----4-:R-:W1:Y:S01]  /*01a0*/  LDC.64 R4, c[0x0][0x240] ;  /* 0x00009000ff047b82 */ /* 0x010e620000000a00 */
[----:B------:R3:W4:Y:S01]  /*01b0*/  @!P0 LDG.E R14, desc[UR4][R2.64] ;  /* 0x00000004020e8981 */ /* 0x000722000c1e1900 */
[----:B-----5:R-:W-:-:S04]  /*01c0*/  IMAD.WIDE R6, R17, 0x4, R8 ;  /* 0x0000000411067825 */ /* 0x020fc800078e0208 */
[----:B0-----:R-:W-:Y:S01]  /*01d0*/  IMAD.WIDE R8, R17, 0x4, R10 ;  /* 0x0000000411087825 */ /* 0x001fe200078e020a */
[----:B------:R-:W-:-:S03]  /*01e0*/  CS2R R10, SRZ ;  /* 0x00000000000a7805 */ /* 0x000fc6000001ff00 */
[----:B------:R-:W-:-:S03]  /*01f0*/  IMAD.MOV.U32 R0, RZ, RZ, RZ ;  /* 0x000000ffff007224 */ /* 0x000fc600078e00ff */
[----:B------:R-:W5:Y:S04]  /*0200*/  @!P0 LDG.E.EL R11, desc[UR4][R8.64] ;  /* 0x00000004080b8981 */ /* 0x000f68000c2e1900 */
[----:B------:R-:W5:Y:S01]  /*0210*/  @!P0 LDG.E.EL R0, desc[UR4][R6.64] ;  /* 0x0000000406008981 */ /* 0x000f62000c2e1900 */
[----:B---3--:R-:W-:-:S05]  /*0220*/  IMAD.WIDE R2, R15, 0x4, R12 ;  /* 0x000000040f027825 */ /* 0x008fca00078e020c */
[----:B------:R1:W3:Y:S02]  /*0230*/  @!P0 LDG.E R10, desc[UR4][R2.64] ;  /* 0x00000004020a8981 */ /* 0x0002e4000c1e1900 */
[----:B-1----:R-:W-:Y:S01]  /*0240*/  IMAD.WIDE R2, R15, 0x4, R4 ;  /* 0x000000040f027825 */ /* 0x002fe200078e0204 */
[C---:B--2---:R-:W-:Y:S02]  /*0250*/  FSETP.GT.AND P0, PT, |R16|.reuse, 8.50705917302346158658e+37, PT ;  /* 0x7e8000001000780b */ /* 0x044fe40003f04200 */
[----:B------:R-:W-:-:S11]  /*0260*/  FSETP.GEU.AND P1, PT, |R16|, 1.175494350822287508e-38, PT ;  /* 0x008000001000780b */ /* 0x000fd60003f2e200 */
[----:B------:R-:W-:-:S04]  /*0270*/  @P0 FMUL R16, R16, 0.25 ;  /* 0x3e80000010100820 */ /* 0x000fc80000400000 */
[----:B------:R-:W-:-:S04]  /*0280*/  @!P1 FMUL R16, R16, 16777216 ;  /* 0x4b80000010109820 */ /* 0x000fc80000400000 */
[----:B------:R-:W0:Y:S01]  /*0290*/  MUFU.RCP R13, R16 ;  /* 0x00000010000d7308 */ /* 0x000e220000001000 */
[----:B----4-:R-:W-:-:S04]  /*02a0*/  FADD R14, -R19, R14 ;  /* 0x0000000e130e7221 */ /* 0x010fc80000000100 */
[----:B------:R-:W-:Y:S01]  /*02b0*/  @P0 FMUL R14, R14, 0.25 ;  /* 0x3e8000000e0e0820 */ /* 0x000fe20000400000 */
[----:B------:R-:W-:-:S03]  /*02c0*/  LOP3.LUT P0, RZ, R18, 0x10, RZ, 0xc0, !PT ;  /* 0x0000001012ff7812 */ /* 0x000fc6000780c0ff */
[----:B------:R-:W-:Y:S01]  /*02d0*/  @!P1 FMUL R14, R14, 16777216 ;  /* 0x4b8000000e0e9820 */ /* 0x000fe20000400000 */
[----:B------:R-:W-:-:S03]  /*02e0*/  ISETP.LT.AND P0, PT, R15, 0x10, !P0 ;  /* 0x000000100f00780c */ /* 0x000fc60004701270 */
[----:B0-----:R-:W-:-:S04]  /*02f0*/  FMUL R14, R13, R14 ;  /* 0x0000000e0d0e7220 */ /* 0x001fc80000400000 */
[----:B-----5:R-:W-:-:S05]  /*0300*/  FFMA R0, R14, R0, R11 ;  /* 0x000000000e007223 */ /* 0x020fca000000000b */
[----:B------:R-:W-:-:S04]  /*0310*/  FSETP.GEU.AND P1, PT, R0, RZ, PT ;  /* 0x000000ff0000720b */ /* 0x000fc80003f2e000 */
[----:B------:R-:W-:-:S05]  /*0320*/  FSEL R7, R0, RZ, P1 ;  /* 0x000000ff00077208 */ /* 0x000fca0000800000 */
[----:B---3--:R-:W-:Y:S01]  /*0330*/  FADD R7, R7, R10 ;  /* 0x0000000a07077221 */ /* 0x008fe20000000000 */
[----:B------:R-:W-:Y:S06]  /*0340*/  @!P0 EXIT ;  /* 0x000000000000894d */ /* 0x000fec0003800000 */
[----:B------:R-:W-:Y:S01]  /*0350*/  STG.E desc[UR4][R2.64], R7 ;  /* 0x0000000702007986 */ /* 0x000fe2000c101904 */
[----:B------:R-:W-:Y:S05]  /*0360*/  EXIT ;  /* 0x000000000000794d */ /* 0x000fea0003800000 */
.L_x_0:
[----:B------:R-:W-:-:S00]  /*0370*/  BRA `(.L_x_0) ;  /* 0xfffffffc00fc7947 */ /* 0x000fc0000383ffff */
[----:B------:R-:W-:-:S00]  /*0380*/  NOP ;  /* 0x0000000000007918 */ /* 0x000fc00000000000 */
[----:B------:R-:W-:-:S00]  /*0390*/  NOP ;  /* 0x0000000000007918 */ /* 0x000fc00000000000 */
[----:B------:R-:W-:-:S00]  /*03a0*/  NOP ;  /* 0x0000000000007918 */ /* 0x000fc00000000000 */
[----:B------:R-:W-:-:S00]  /*03b0*/  NOP ;  /* 0x0000000000007918 */ /* 0x000fc00000000000 */
[----:B------:R-:W-:-:S00]  /*03c0*/  NOP ;  /* 0x0000000000007918 */ /* 0x000fc00000000000 */
[----:B------:R-:W-:-:S00]  /*03d0*/  NOP ;  /* 0x0000000000007918 */ /* 0x000fc00000000000 */
[----:B------:R-:W-:-:S00]  /*03e0*/  NOP ;  /* 0x0000000000007918 */ /* 0x000fc00000000000 */
[----:B------:R-:W-:-:S00]  /*03f0*/  NOP ;  /* 0x0000000000007918 */ /* 0x000fc00000000000 */
.L_x_1:


//--------------------- .nv.constant0.triton_poi_fused_add_div_mul_relu_sqrt_sub_var_mean_5 --------------------------
	.section	.nv.constant0.triton_poi_fused_add_div_mul_relu_sqrt_sub_var_mean_5,"a",@progbits
	.sectionflags	@""
	.align	4
.nv.constant0.triton_poi_fused_add_div_mul_relu_sqrt_sub_var_mean_5:
	.zero		588
